	.headerflags	@"EF_CUDA_TEXMODE_UNIFIED EF_CUDA_64BIT_ADDRESS EF_CUDA_ACCELERATORS EF_CUDA_SM90 EF_CUDA_VIRTUAL_SM(EF_CUDA_SM90)"
	.elftype	@"ET_EXEC"


//--------------------- .nv.info                  --------------------------
	.section	.nv.info,"",@"SHT_CUDA_INFO"
	.align	4


	//----- nvinfo : EIATTR_REGCOUNT
	.align		4
        /*0000*/ 	.byte	0x04, 0x2f
        /*0002*/ 	.short	(.L_3 - .L_2)
	.align		4
.L_2:
        /*0004*/ 	.word	index@(triton_poi_fused__native_batch_norm_legit_no_training_add_11)
        /*0008*/ 	.word	0x00000040


	//----- nvinfo : EIATTR_MIN_STACK_SIZE
	.align		4
.L_3:
        /*000c*/ 	.byte	0x04, 0x12
        /*000e*/ 	.short	(.L_5 - .L_4)
	.align		4
.L_4:
        /*0010*/ 	.word	index@(triton_poi_fused__native_batch_norm_legit_no_training_add_11)
        /*0014*/ 	.word	0x00000000


	//----- nvinfo : EIATTR_FRAME_SIZE
	.align		4
.L_5:
        /*0018*/ 	.byte	0x04, 0x11
        /*001a*/ 	.short	(.L_7 - .L_6)
	.align		4
.L_6:
        /*001c*/ 	.word	index@(triton_poi_fused__native_batch_norm_legit_no_training_add_11)
        /*0020*/ 	.word	0x00000000


	//----- nvinfo : EIATTR_MIN_STACK_SIZE
	.align		4
.L_7:
        /*0024*/ 	.byte	0x04, 0x12
        /*0026*/ 	.short	(.L_9 - .L_8)
	.align		4
.L_8:
        /*0028*/ 	.word	index@(triton_poi_fused__native_batch_norm_legit_no_training_add_11)
        /*002c*/ 	.word	0x00000000
.L_9:


//--------------------- .nv.info.triton_poi_fused__native_batch_norm_legit_no_training_add_11 --------------------------
	.section	.nv.info.triton_poi_fused__native_batch_norm_legit_no_training_add_11,"",@"SHT_CUDA_INFO"
	.sectionflags	@""
	.align	4


	//----- nvinfo : EIATTR_CUDA_API_VERSION
	.align		4
        /*0000*/ 	.byte	0x04, 0x37
        /*0002*/ 	.short	(.L_11 - .L_10)
.L_10:
        /*0004*/ 	.word	0x0000007c


	//----- nvinfo : EIATTR_KPARAM_INFO
	.align		4
.L_11:
        /*0008*/ 	.byte	0x04, 0x17
        /*000a*/ 	.short	(.L_13 - .L_12)
.L_12:
        /*000c*/ 	.word	0x00000000
        /*0010*/ 	.short	0x0008
        /*0012*/ 	.short	0x003c
        /*0014*/ 	.byte	0x00, 0xf0, 0x11, 0x00


	//----- nvinfo : EIATTR_KPARAM_INFO
	.align		4
.L_13:
        /*0018*/ 	.byte	0x04, 0x17
        /*001a*/ 	.short	(.L_15 - .L_14)
.L_14:
        /*001c*/ 	.word	0x00000000
        /*0020*/ 	.short	0x0007
        /*0022*/ 	.short	0x0038
        /*0024*/ 	.byte	0x00, 0xf0, 0x11, 0x00


	//----- nvinfo : EIATTR_KPARAM_INFO
	.align		4
.L_15:
        /*0028*/ 	.byte	0x04, 0x17
        /*002a*/ 	.short	(.L_17 - .L_16)
.L_16:
        /*002c*/ 	.word	0x00000000
        /*0030*/ 	.short	0x0006
        /*0032*/ 	.short	0x0030
        /*0034*/ 	.byte	0x00, 0xf4, 0x21, 0x00


	//----- nvinfo : EIATTR_KPARAM_INFO
	.align		4
.L_17:
        /*0038*/ 	.byte	0x04, 0x17
        /*003a*/ 	.short	(.L_19 - .L_18)
.L_18:
        /*003c*/ 	.word	0x00000000
        /*0040*/ 	.short	0x0005
        /*0042*/ 	.short	0x0028
        /*0044*/ 	.byte	0x00, 0xf4, 0x21, 0x00


	//----- nvinfo : EIATTR_KPARAM_INFO
	.align		4
.L_19:
        /*0048*/ 	.byte	0x04, 0x17
        /*004a*/ 	.short	(.L_21 - .L_20)
.L_20:
        /*004c*/ 	.word	0x00000000
        /*0050*/ 	.short	0x0004
        /*0052*/ 	.short	0x0020
        /*0054*/ 	.byte	0x00, 0xf4, 0x21, 0x00


	//----- nvinfo : EIATTR_KPARAM_INFO
	.align		4
.L_21:
        /*0058*/ 	.byte	0x04, 0x17
        /*005a*/ 	.short	(.L_23 - .L_22)
.L_22:
        /*005c*/ 	.word	0x00000000
        /*0060*/ 	.short	0x0003
        /*0062*/ 	.short	0x0018
        /*0064*/ 	.byte	0x00, 0xf4, 0x21, 0x00


	//----- nvinfo : EIATTR_KPARAM_INFO
	.align		4
.L_23:
        /*0068*/ 	.byte	0x04, 0x17
        /*006a*/ 	.short	(.L_25 - .L_24)
.L_24:
        /*006c*/ 	.word	0x00000000
        /*0070*/ 	.short	0x0002
        /*0072*/ 	.short	0x0010
        /*0074*/ 	.byte	0x00, 0xf4, 0x21, 0x00


	//----- nvinfo : EIATTR_KPARAM_INFO
	.align		4
.L_25:
        /*0078*/ 	.byte	0x04, 0x17
        /*007a*/ 	.short	(.L_27 - .L_26)
.L_26:
        /*007c*/ 	.word	0x00000000
        /*0080*/ 	.short	0x0001
        /*0082*/ 	.short	0x0008
        /*0084*/ 	.byte	0x00, 0xf4, 0x21, 0x00


	//----- nvinfo : EIATTR_KPARAM_INFO
	.align		4
.L_27:
        /*0088*/ 	.byte	0x04, 0x17
        /*008a*/ 	.short	(.L_29 - .L_28)
.L_28:
        /*008c*/ 	.word	0x00000000
        /*0090*/ 	.short	0x0000
        /*0092*/ 	.short	0x0000
        /*0094*/ 	.byte	0x00, 0xf4, 0x21, 0x00


	//----- nvinfo : EIATTR_SPARSE_MMA_MASK
	.align		4
.L_29:
        /*0098*/ 	.byte	0x03, 0x50
        /*009a*/ 	.short	0x0000


	//----- nvinfo : EIATTR_MAXREG_COUNT
	.align		4
        /*009c*/ 	.byte	0x03, 0x1b
        /*009e*/ 	.short	0x00ff


	//----- nvinfo : EIATTR_EXIT_INSTR_OFFSETS
	.align		4
        /*00a0*/ 	.byte	0x04, 0x1c
        /*00a2*/ 	.short	(.L_31 - .L_30)


	//   ....[0]....
.L_30:
        /*00a4*/ 	.word	0x00001060


	//   ....[1]....
        /*00a8*/ 	.word	0x000010b0


	//----- nvinfo : EIATTR_REQNTID
	.align		4
.L_31:
        /*00ac*/ 	.byte	0x04, 0x10
        /*00ae*/ 	.short	(.L_33 - .L_32)
.L_32:
        /*00b0*/ 	.word	0x00000100
        /*00b4*/ 	.word	0x00000001
        /*00b8*/ 	.word	0x00000001


	//----- nvinfo : EIATTR_CBANK_PARAM_SIZE
	.align		4
.L_33:
        /*00bc*/ 	.byte	0x03, 0x19
        /*00be*/ 	.short	0x0040


	//----- nvinfo : EIATTR_PARAM_CBANK
	.align		4
        /*00c0*/ 	.byte	0x04, 0x0a
        /*00c2*/ 	.short	(.L_35 - .L_34)
	.align		4
.L_34:
        /*00c4*/ 	.word	index@(.nv.constant0.triton_poi_fused__native_batch_norm_legit_no_training_add_11)
        /*00c8*/ 	.short	0x0210
        /*00ca*/ 	.short	0x0040


	//----- nvinfo : EIATTR_SW_WAR
	.align		4
.L_35:
        /*00cc*/ 	.byte	0x04, 0x36
        /*00ce*/ 	.short	(.L_37 - .L_36)
.L_36:
        /*00d0*/ 	.word	0x00000008
.L_37:


//--------------------- .nv.callgraph             --------------------------
	.section	.nv.callgraph,"",@"SHT_CUDA_CALLGRAPH"
	.align	4
	.sectionentsize	8
	.align		4
        /*0000*/ 	.word	0x00000000
	.align		4
        /*0004*/ 	.word	0xffffffff
	.align		4
        /*0008*/ 	.word	0x00000000
	.align		4
        /*000c*/ 	.word	0xfffffffe
	.align		4
        /*0010*/ 	.word	0x00000000
	.align		4
        /*0014*/ 	.word	0xfffffffd
	.align		4
        /*0018*/ 	.word	0x00000000
	.align		4
        /*001c*/ 	.word	0xfffffffc


//--------------------- .nv.constant4             --------------------------
	.section	.nv.constant4,"a",@progbits
	.align	8
	.align		8
.nv.constant4:
        /*0000*/ 	.dword	_$_str
	.align		8
        /*0008*/ 	.dword	_$_str_$_2


//--------------------- .text.triton_poi_fused__native_batch_norm_legit_no_training_add_11 --------------------------
	.section	.text.triton_poi_fused__native_batch_norm_legit_no_training_add_11,"ax",@progbits
	.sectionflags	@"SHF_BARRIERS=1"
	.align	128
        .global         triton_poi_fused__native_batch_norm_legit_no_training_add_11
        .type           triton_poi_fused__native_batch_norm_legit_no_training_add_11,@function
        .size           triton_poi_fused__native_batch_norm_legit_no_training_add_11,(.L_x_1 - triton_poi_fused__native_batch_norm_legit_no_training_add_11)
        .other          triton_poi_fused__native_batch_norm_legit_no_training_add_11,@"STO_CUDA_ENTRY STV_DEFAULT"
triton_poi_fused__native_batch_norm_legit_no_training_add_11:
.text.triton_poi_fused__native_batch_norm_legit_no_training_add_11:
[----:B------:R-:W0:Y:S01]  /*0000*/  LDC R1, c[0x0][0x28] ;  /* 0x00000a00ff017b82 */ /* 0x000e220000000800 */
[----:B------:R-:W1:Y:S07]  /*0010*/  S2R R49, SR_CTAID.X ;  /* 0x0000000000317919 */ /* 0x000e6e0000002500 */
[----:B------:R-:W2:Y:S01]  /*0020*/  LDC.64 R56, c[0x0][0x228] ;  /* 0x00008a00ff387b82 */ /* 0x000ea20000000a00 */
[----:B------:R-:W3:Y:S01]  /*0030*/  S2R R0, SR_TID.X ;  /* 0x0000000000007919 */ /* 0x000ee20000002100 */
[----:B------:R-:W4:Y:S06]  /*0040*/  S2R R3, SR_CTAID.Y ;  /* 0x0000000000037919 */ /* 0x000f2c0000002600 */
[----:B------:R-:W5:Y:S01]  /*0050*/  LDC.64 R28, c[0x0][0x218] ;  /* 0x00008600ff1c7b82 */ /* 0x000f620000000a00 */
[----:B------:R-:W-:-:S02]  /*0060*/  CS2R R24, SRZ ;  /* 0x0000000000187805 */ /* 0x000fc4000001ff00 */
[----:B------:R-:W-:Y:S01]  /*0070*/  CS2R R26, SRZ ;  /* 0x00000000001a7805 */ /* 0x000fe2000001ff00 */
[----:B------:R-:W-:Y:S01]  /*0080*/  ULDC.64 UR6, c[0x0][0x208] ;  /* 0x0000820000067ab9 */ /* 0x000fe20000000a00 */
[----:B------:R-:W-:-:S03]  /*0090*/  CS2R R6, SRZ ;  /* 0x0000000000067805 */ /* 0x000fc6000001ff00 */
[----:B------:R-:W5:Y:S01]  /*00a0*/  LDC.64 R34, c[0x0][0x220] ;  /* 0x00008800ff227b82 */ /* 0x000f620000000a00 */
[----:B------:R-:W-:Y:S02]  /*00b0*/  CS2R R8, SRZ ;  /* 0x0000000000087805 */ /* 0x000fe4000001ff00 */
[----:B------:R-:W-:Y:S02]  /*00c0*/  CS2R R10, SRZ ;  /* 0x00000000000a7805 */ /* 0x000fe4000001ff00 */
[----:B------:R-:W-:Y:S02]  /*00d0*/  CS2R R12, SRZ ;  /* 0x00000000000c7805 */ /* 0x000fe4000001ff00 */
[----:B------:R-:W-:Y:S02]  /*00e0*/  CS2R R14, SRZ ;  /* 0x00000000000e7805 */ /* 0x000fe4000001ff00 */
[----:B------:R-:W-:Y:S02]  /*00f0*/  CS2R R16, SRZ ;  /* 0x0000000000107805 */ /* 0x000fe4000001ff00 */
[----:B------:R-:W-:-:S02]  /*0100*/  CS2R R20, SRZ ;  /* 0x0000000000147805 */ /* 0x000fc4000001ff00 */
[----:B------:R-:W-:Y:S01]  /*0110*/  CS2R R22, SRZ ;  /* 0x0000000000167805 */ /* 0x000fe2000001ff00 */
[----:B------:R-:W5:Y:S01]  /*0120*/  LDC.64 R40, c[0x0][0x210] ;  /* 0x00008400ff287b82 */ /* 0x000f620000000a00 */
[----:B-1----:R-:W-:Y:S02]  /*0130*/  SHF.L.U32 R49, R49, 0x4, RZ ;  /* 0x0000000431317819 */ /* 0x002fe400000006ff */
[----:B---3--:R-:W-:Y:S02]  /*0140*/  SHF.L.U32 R2, R0, 0x2, RZ ;  /* 0x0000000200027819 */ /* 0x008fe400000006ff */
[----:B------:R-:W-:Y:S02]  /*0150*/  SHF.R.U32.HI R48, RZ, 0x2, R0 ;  /* 0x00000002ff307819 */ /* 0x000fe40000011600 */
[----:B------:R-:W-:Y:S02]  /*0160*/  LOP3.LUT R51, R49, 0xc, R2, 0xf8, !PT ;  /* 0x0000000c31337812 */ /* 0x000fe400078ef802 */
[----:B------:R-:W-:-:S02]  /*0170*/  SGXT.U32 R48, R48, 0x6 ;  /* 0x000000063030781a */ /* 0x000fc40000000000 */
[C---:B------:R-:W-:Y:S01]  /*0180*/  ISETP.GE.AND P0, PT, R51.reuse, 0x100, PT ;  /* 0x000001003300780c */ /* 0x040fe20003f06270 */
[----:B--2---:R-:W-:Y:S01]  /*0190*/  IMAD.WIDE R56, R51, 0x4, R56 ;  /* 0x0000000433387825 */ /* 0x004fe200078e0238 */
[----:B----4-:R-:W-:-:S04]  /*01a0*/  PRMT R4, R48, 0x6540, R3 ;  /* 0x0000654030047816 */ /* 0x010fc80000000003 */
[----:B------:R-:W-:Y:S02]  /*01b0*/  LEA R37, R4, R51, 0x8 ;  /* 0x0000003304257211 */ /* 0x000fe400078e40ff */
[----:B------:R-:W-:-:S03]  /*01c0*/  CS2R R4, SRZ ;  /* 0x0000000000047805 */ /* 0x000fc6000001ff00 */
[----:B-----5:R-:W-:Y:S02]  /*01d0*/  IMAD.WIDE R18, R37, 0x4, R28 ;  /* 0x0000000425127825 */ /* 0x020fe400078e021c */
[----:B------:R-:W2:Y:S01]  /*01e0*/  @!P0 LDG.E.EL.128 R24, desc[UR6][R56.64] ;  /* 0x0000000638188981 */ /* 0x000ea2000c2e1d00 */
[----:B------:R-:W-:Y:S02]  /*01f0*/  IADD3 R39, R37, 0x4000, RZ ;  /* 0x0000400025277810 */ /* 0x000fe40007ffe0ff */
[----:B------:R-:W-:Y:S01]  /*0200*/  IADD3 R45, R37, 0x8000, RZ ;  /* 0x00008000252d7810 */ /* 0x000fe20007ffe0ff */
[----:B------:R1:W3:Y:S01]  /*0210*/  @!P0 LDG.E.EL.128 R4, desc[UR6][R18.64] ;  /* 0x0000000612048981 */ /* 0x0002e2000c2e1d00 */
[----:B------:R-:W-:Y:S01]  /*0220*/  IADD3 R43, R37, 0xc000, RZ ;  /* 0x0000c000252b7810 */ /* 0x000fe20007ffe0ff */
[----:B0-----:R-:W-:-:S04]  /*0230*/  IMAD.WIDE R34, R51, 0x4, R34 ;  /* 0x0000000433227825 */ /* 0x001fc800078e0222 */
[----:B------:R-:W-:Y:S01]  /*0240*/  IMAD.WIDE R46, R39, 0x4, R28 ;  /* 0x00000004272e7825 */ /* 0x000fe200078e021c */
[----:B-1----:R-:W-:-:S03]  /*0250*/  CS2R R18, SRZ ;  /* 0x0000000000127805 */ /* 0x002fc6000001ff00 */
[--C-:B------:R-:W-:Y:S01]  /*0260*/  IMAD.WIDE R52, R45, 0x4, R28.reuse ;  /* 0x000000042d347825 */ /* 0x100fe200078e021c */
[----:B------:R-:W4:Y:S03]  /*0270*/  @!P0 LDG.E.EL.128 R8, desc[UR6][R46.64] ;  /* 0x000000062e088981 */ /* 0x000f26000c2e1d00 */
[----:B------:R-:W-:Y:S01]  /*0280*/  IMAD.WIDE R54, R43, 0x4, R28 ;  /* 0x000000042b367825 */ /* 0x000fe200078e021c */
[----:B------:R0:W3:Y:S04]  /*0290*/  @!P0 LDG.E.EL.128 R16, desc[UR6][R34.64] ;  /* 0x0000000622108981 */ /* 0x0000e8000c2e1d00 */
[----:B------:R1:W5:Y:S04]  /*02a0*/  @!P0 LDG.E.EL.128 R12, desc[UR6][R52.64] ;  /* 0x00000006340c8981 */ /* 0x000368000c2e1d00 */
[----:B------:R1:W5:Y:S01]  /*02b0*/  @!P0 LDG.E.EL.128 R20, desc[UR6][R54.64] ;  /* 0x0000000636148981 */ /* 0x000362000c2e1d00 */
[----:B------:R-:W-:-:S02]  /*02c0*/  CS2R R32, SRZ ;  /* 0x0000000000207805 */ /* 0x000fc4000001ff00 */
[----:B0-----:R-:W-:Y:S01]  /*02d0*/  CS2R R34, SRZ ;  /* 0x0000000000227805 */ /* 0x001fe2000001ff00 */
[----:B-1----:R-:W-:-:S04]  /*02e0*/  IMAD.WIDE R52, R39, 0x4, R40 ;  /* 0x0000000427347825 */ /* 0x002fc800078e0228 */
[--C-:B------:R-:W-:Y:S01]  /*02f0*/  IMAD.WIDE R54, R45, 0x4, R40.reuse ;  /* 0x000000042d367825 */ /* 0x100fe200078e0228 */
[----:B------:R0:W5:Y:S01]  /*0300*/  @!P0 LDG.E.EL.128 R32, desc[UR6][R52.64] ;  /* 0x0000000634208981 */ /* 0x000162000c2e1d00 */
[----:B------:R-:W1:Y:S01]  /*0310*/  LDC.64 R44, c[0x0][0x230] ;  /* 0x00008c00ff2c7b82 */ /* 0x000e620000000a00 */
[----:B------:R-:W-:Y:S02]  /*0320*/  CS2R R28, SRZ ;  /* 0x00000000001c7805 */ /* 0x000fe4000001ff00 */
[----:B------:R-:W-:Y:S01]  /*0330*/  CS2R R30, SRZ ;  /* 0x00000000001e7805 */ /* 0x000fe2000001ff00 */
[----:B------:R-:W-:-:S05]  /*0340*/  IMAD.WIDE R46, R37, 0x4, R40 ;  /* 0x00000004252e7825 */ /* 0x000fca00078e0228 */
[----:B------:R0:W5:Y:S02]  /*0350*/  @!P0 LDG.E.EL.128 R28, desc[UR6][R46.64] ;  /* 0x000000062e1c8981 */ /* 0x000164000c2e1d00 */
[----:B0-----:R-:W-:Y:S01]  /*0360*/  HFMA2.MMA R53, -RZ, RZ, 1.625, 0 ;  /* 0x3e800000ff357435 */ /* 0x001fe200000001ff */
[----:B------:R-:W-:Y:S01]  /*0370*/  CS2R R46, SRZ ;  /* 0x00000000002e7805 */ /* 0x000fe2000001ff00 */
[----:B------:R-:W-:Y:S01]  /*0380*/  IMAD.WIDE R56, R43, 0x4, R40 ;  /* 0x000000042b387825 */ /* 0x000fe200078e0228 */
[----:B------:R-:W-:Y:S02]  /*0390*/  CS2R R36, SRZ ;  /* 0x0000000000247805 */ /* 0x000fe4000001ff00 */
[----:B------:R-:W-:Y:S02]  /*03a0*/  CS2R R38, SRZ ;  /* 0x0000000000267805 */ /* 0x000fe4000001ff00 */
[----:B------:R-:W-:Y:S02]  /*03b0*/  CS2R R40, SRZ ;  /* 0x0000000000287805 */ /* 0x000fe4000001ff00 */
[----:B------:R-:W-:-:S02]  /*03c0*/  CS2R R42, SRZ ;  /* 0x00000000002a7805 */ /* 0x000fc4000001ff00 */
[----:B------:R-:W5:Y:S04]  /*03d0*/  @!P0 LDG.E.EL.128 R36, desc[UR6][R54.64] ;  /* 0x0000000636248981 */ /* 0x000f68000c2e1d00 */
[----:B------:R-:W5:Y:S01]  /*03e0*/  @!P0 LDG.E.EL.128 R40, desc[UR6][R56.64] ;  /* 0x0000000638288981 */ /* 0x000f62000c2e1d00 */
[----:B--2---:R-:W-:Y:S01]  /*03f0*/  FADD R50, R24, 9.9999997473787516356e-06 ;  /* 0x3727c5ac18327421 */ /* 0x004fe20000000000 */
[----:B------:R-:W-:-:S05]  /*0400*/  FADD R52, R25, 9.9999997473787516356e-06 ;  /* 0x3727c5ac19347421 */ /* 0x000fca0000000000 */
[----:B------:R-:W0:Y:S01]  /*0410*/  MUFU.SQRT R50, R50 ;  /* 0x0000003200327308 */ /* 0x000e220000002000 */
[----:B------:R-:W-:-:S07]  /*0420*/  FADD R27, R27, 9.9999997473787516356e-06 ;  /* 0x3727c5ac1b1b7421 */ /* 0x000fce0000000000 */
[----:B------:R-:W2:Y:S01]  /*0430*/  MUFU.SQRT R52, R52 ;  /* 0x0000003400347308 */ /* 0x000ea20000002000 */
[----:B0-----:R-:W-:Y:S01]  /*0440*/  FSETP.GT.AND P2, PT, R50, 8.50705917302346158658e+37, PT ;  /* 0x7e8000003200780b */ /* 0x001fe20003f44000 */
[C---:B---3--:R-:W-:Y:S01]  /*0450*/  FADD R24, -R19.reuse, R7 ;  /* 0x0000000713187221 */ /* 0x048fe20000000100 */
[C---:B----4-:R-:W-:Y:S01]  /*0460*/  FADD R11, -R19.reuse, R11 ;  /* 0x0000000b130b7221 */ /* 0x050fe20000000100 */
[----:B-----5:R-:W-:-:S04]  /*0470*/  FADD R15, -R19, R15 ;  /* 0x0000000f130f7221 */ /* 0x020fc80000000100 */
[----:B------:R-:W0:Y:S01]  /*0480*/  MUFU.SQRT R27, R27 ;  /* 0x0000001b001b7308 */ /* 0x000e220000002000 */
[----:B------:R-:W-:Y:S01]  /*0490*/  FADD R23, -R19, R23 ;  /* 0x0000001713177221 */ /* 0x000fe20000000100 */
[----:B------:R-:W-:Y:S01]  /*04a0*/  FADD R19, -R18, R6 ;  /* 0x0000000612137221 */ /* 0x000fe20000000100 */
[----:B-1----:R-:W-:Y:S01]  /*04b0*/  IMAD.WIDE R6, R51, 0x4, R44 ;  /* 0x0000000433067825 */ /* 0x002fe200078e022c */
[----:B------:R-:W-:Y:S02]  /*04c0*/  CS2R R44, SRZ ;  /* 0x00000000002c7805 */ /* 0x000fe4000001ff00 */
[----:B--2---:R-:W-:Y:S02]  /*04d0*/  FSETP.GT.AND P1, PT, R52, 8.50705917302346158658e+37, PT ;  /* 0x7e8000003400780b */ /* 0x004fe40003f24000 */
[C---:B------:R-:W-:Y:S01]  /*04e0*/  FSETP.GEU.AND P3, PT, R50.reuse, 1.175494350822287508e-38, PT ;  /* 0x008000003200780b */ /* 0x040fe20003f6e000 */
[----:B------:R-:W-:Y:S01]  /*04f0*/  @P2 FMUL R50, R50, 0.25 ;  /* 0x3e80000032322820 */ /* 0x000fe20000400000 */
[----:B------:R1:W2:Y:S01]  /*0500*/  @!P0 LDG.E.EL.128 R44, desc[UR6][R6.64] ;  /* 0x00000006062c8981 */ /* 0x0002a2000c2e1d00 */
[----:B------:R-:W-:Y:S01]  /*0510*/  FADD R26, R26, 9.9999997473787516356e-06 ;  /* 0x3727c5ac1a1a7421 */ /* 0x000fe20000000000 */
[----:B-1----:R-:W-:-:S02]  /*0520*/  FSEL R7, R53, 1, P2 ;  /* 0x3f80000035077808 */ /* 0x002fc40001000000 */
[----:B------:R-:W-:Y:S02]  /*0530*/  FSETP.GEU.AND P2, PT, R52, 1.175494350822287508e-38, PT ;  /* 0x008000003400780b */ /* 0x000fe40003f4e000 */
[----:B0-----:R-:W-:-:S03]  /*0540*/  FSETP.GT.AND P4, PT, R27, 8.50705917302346158658e+37, PT ;  /* 0x7e8000001b00780b */ /* 0x001fc60003f84000 */
[----:B------:R-:W-:Y:S01]  /*0550*/  @P1 FMUL R52, R52, 0.25 ;  /* 0x3e80000034341820 */ /* 0x000fe20000400000 */
[----:B------:R-:W-:Y:S01]  /*0560*/  FSETP.GEU.AND P6, PT, R27, 1.175494350822287508e-38, PT ;  /* 0x008000001b00780b */ /* 0x000fe20003fce000 */
[----:B------:R-:W0:Y:S01]  /*0570*/  MUFU.SQRT R26, R26 ;  /* 0x0000001a001a7308 */ /* 0x000e220000002000 */
[----:B------:R-:W-:Y:S01]  /*0580*/  FADD R6, -R16, R12 ;  /* 0x0000000c10067221 */ /* 0x000fe20000000100 */
[----:B------:R-:W-:-:S04]  /*0590*/  FADD R10, -R18, R10 ;  /* 0x0000000a120a7221 */ /* 0x000fc80000000100 */
[----:B------:R-:W-:Y:S01]  /*05a0*/  @!P2 FMUL R52, R52, 16777216 ;  /* 0x4b8000003434a820 */ /* 0x000fe20000400000 */
[C---:B------:R-:W-:Y:S01]  /*05b0*/  FADD R14, -R18.reuse, R14 ;  /* 0x0000000e120e7221 */ /* 0x040fe20000000100 */
[----:B------:R-:W-:Y:S02]  /*05c0*/  FADD R22, -R18, R22 ;  /* 0x0000001612167221 */ /* 0x000fe40000000100 */
[----:B------:R-:W1:Y:S01]  /*05d0*/  MUFU.RCP R12, R52 ;  /* 0x00000034000c7308 */ /* 0x000e620000001000 */
[----:B------:R-:W-:Y:S01]  /*05e0*/  @!P3 FMUL R50, R50, 16777216 ;  /* 0x4b8000003232b820 */ /* 0x000fe20000400000 */
[----:B------:R-:W-:Y:S01]  /*05f0*/  FADD R18, -R17, R5 ;  /* 0x0000000511127221 */ /* 0x000fe20000000100 */
[----:B------:R-:W-:Y:S01]  /*0600*/  @P4 FMUL R27, R27, 0.25 ;  /* 0x3e8000001b1b4820 */ /* 0x000fe20000400000 */
[C---:B------:R-:W-:Y:S01]  /*0610*/  FADD R25, -R17.reuse, R9 ;  /* 0x0000000911197221 */ /* 0x040fe20000000100 */
[C---:B------:R-:W-:Y:S01]  /*0620*/  FADD R5, -R16.reuse, R8 ;  /* 0x0000000810057221 */ /* 0x040fe20000000100 */
[C---:B------:R-:W-:Y:S01]  /*0630*/  FADD R13, -R17.reuse, R13 ;  /* 0x0000000d110d7221 */ /* 0x040fe20000000100 */
[----:B------:R-:W-:Y:S01]  /*0640*/  FADD R21, -R17, R21 ;  /* 0x0000001511157221 */ /* 0x000fe20000000100 */
[----:B------:R-:W3:Y:S01]  /*0650*/  LDC.64 R8, c[0x0][0x238] ;  /* 0x00008e00ff087b82 */ /* 0x000ee20000000a00 */
[----:B------:R-:W-:Y:S01]  /*0660*/  FSEL R17, R53, 1, P1 ;  /* 0x3f80000035117808 */ /* 0x000fe20000800000 */
[----:B------:R-:W-:Y:S01]  /*0670*/  @!P6 FMUL R27, R27, 16777216 ;  /* 0x4b8000001b1be820 */ /* 0x000fe20000400000 */
[----:B------:R-:W4:Y:S01]  /*0680*/  MUFU.RCP R50, R50 ;  /* 0x0000003200327308 */ /* 0x000f220000001000 */
[C---:B------:R-:W-:Y:S01]  /*0690*/  FADD R4, -R16.reuse, R4 ;  /* 0x0000000410047221 */ /* 0x040fe20000000100 */
[----:B------:R-:W-:Y:S01]  /*06a0*/  FADD R20, -R16, R20 ;  /* 0x0000001410147221 */ /* 0x000fe20000000100 */
[----:B------:R-:W-:Y:S01]  /*06b0*/  @!P3 FMUL R7, R7, 16777216 ;  /* 0x4b8000000707b820 */ /* 0x000fe20000400000 */
[----:B------:R-:W-:Y:S01]  /*06c0*/  @!P2 FMUL R17, R17, 16777216 ;  /* 0x4b8000001111a820 */ /* 0x000fe20000400000 */
[----:B0-----:R-:W-:-:S03]  /*06d0*/  FSETP.GT.AND P3, PT, R26, 8.50705917302346158658e+37, PT ;  /* 0x7e8000001a00780b */ /* 0x001fc60003f64000 */
[----:B------:R-:W0:Y:S01]  /*06e0*/  MUFU.RCP R16, R27 ;  /* 0x0000001b00107308 */ /* 0x000e220000001000 */
[----:B-1----:R-:W-:Y:S01]  /*06f0*/  FMUL R12, R12, R17 ;  /* 0x000000110c0c7220 */ /* 0x002fe20000400000 */
[C---:B------:R-:W-:Y:S02]  /*0700*/  FSEL R17, R53.reuse, 1, P3 ;  /* 0x3f80000035117808 */ /* 0x040fe40001800000 */
[----:B------:R-:W-:Y:S01]  /*0710*/  FSEL R53, R53, 1, P4 ;  /* 0x3f80000035357808 */ /* 0x000fe20002000000 */
[----:B----4-:R-:W-:-:S04]  /*0720*/  FMUL R7, R50, R7 ;  /* 0x0000000732077220 */ /* 0x010fc80000400000 */
[----:B------:R-:W-:Y:S01]  /*0730*/  @!P6 FMUL R53, R53, 16777216 ;  /* 0x4b8000003535e820 */ /* 0x000fe20000400000 */
[-C--:B------:R-:W-:Y:S01]  /*0740*/  FMUL R55, R5, R7.reuse ;  /* 0x0000000705377220 */ /* 0x080fe20000400000 */
[-C--:B------:R-:W-:Y:S01]  /*0750*/  FMUL R57, R6, R7.reuse ;  /* 0x0000000706397220 */ /* 0x080fe20000400000 */
[----:B------:R-:W-:Y:S01]  /*0760*/  FMUL R59, R20, R7 ;  /* 0x00000007143b7220 */ /* 0x000fe20000400000 */
[----:B0-----:R-:W-:Y:S01]  /*0770*/  FMUL R16, R16, R53 ;  /* 0x0000003510107220 */ /* 0x001fe20000400000 */
[----:B------:R-:W-:Y:S01]  /*0780*/  FMUL R53, R4, R7 ;  /* 0x0000000704357220 */ /* 0x000fe20000400000 */
[----:B------:R-:W-:Y:S02]  /*0790*/  CS2R R4, SRZ ;  /* 0x0000000000047805 */ /* 0x000fe4000001ff00 */
[----:B------:R-:W-:Y:S01]  /*07a0*/  CS2R R6, SRZ ;  /* 0x0000000000067805 */ /* 0x000fe2000001ff00 */
[----:B---3--:R-:W-:-:S05]  /*07b0*/  IMAD.WIDE R8, R51, 0x4, R8 ;  /* 0x0000000433087825 */ /* 0x008fca00078e0208 */
[----:B------:R-:W2:Y:S01]  /*07c0*/  @!P0 LDG.E.EL.128 R4, desc[UR6][R8.64] ;  /* 0x0000000608048981 */ /* 0x000ea2000c2e1d00 */
[----:B------:R-:W0:Y:S01]  /*07d0*/  S2R R20, SR_TID.X ;  /* 0x0000000000147919 */ /* 0x000e220000002100 */
[C---:B------:R-:W-:Y:S01]  /*07e0*/  FSETP.GEU.AND P5, PT, R26.reuse, 1.175494350822287508e-38, PT ;  /* 0x008000001a00780b */ /* 0x040fe20003fae000 */
[----:B------:R-:W-:Y:S01]  /*07f0*/  @P3 FMUL R26, R26, 0.25 ;  /* 0x3e8000001a1a3820 */ /* 0x000fe20000400000 */
[----:B------:R-:W1:Y:S11]  /*0800*/  S2UR UR5, SR_CgaCtaId ;  /* 0x00000000000579c3 */ /* 0x000e760000008800 */
[----:B------:R-:W-:-:S06]  /*0810*/  @!P5 FMUL R26, R26, 16777216 ;  /* 0x4b8000001a1ad820 */ /* 0x000fcc0000400000 */
[----:B------:R-:W3:Y:S01]  /*0820*/  MUFU.RCP R26, R26 ;  /* 0x0000001a001a7308 */ /* 0x000ee20000001000 */
[----:B------:R-:W-:Y:S01]  /*0830*/  @!P5 FMUL R17, R17, 16777216 ;  /* 0x4b8000001111d820 */ /* 0x000fe20000400000 */
[----:B------:R-:W-:Y:S01]  /*0840*/  UMOV UR4, 0x400 ;  /* 0x0000040000047882 */ /* 0x000fe20000000000 */
[----:B------:R-:W-:Y:S01]  /*0850*/  FMUL R18, R18, R12 ;  /* 0x0000000c12127220 */ /* 0x000fe20000400000 */
[----:B-1----:R-:W-:Y:S01]  /*0860*/  UPRMT UR4, UR5, 0x654, UR4 ;  /* 0x0000065405047896 */ /* 0x002fe20008000004 */
[----:B------:R-:W-:Y:S01]  /*0870*/  FMUL R24, R24, R16 ;  /* 0x0000001018187220 */ /* 0x000fe20000400000 */
[----:B---3--:R-:W-:-:S04]  /*0880*/  FMUL R17, R26, R17 ;  /* 0x000000111a117220 */ /* 0x008fc80000400000 */
[----:B------:R-:W-:Y:S01]  /*0890*/  FMUL R19, R19, R17 ;  /* 0x0000001113137220 */ /* 0x000fe20000400000 */
[-CC-:B--2---:R-:W-:Y:S01]  /*08a0*/  FFMA R27, R53, R44.reuse, R4.reuse ;  /* 0x0000002c351b7223 */ /* 0x184fe20000000004 */
[-CC-:B------:R-:W-:Y:S01]  /*08b0*/  FFMA R51, R55, R44.reuse, R4.reuse ;  /* 0x0000002c37337223 */ /* 0x180fe20000000004 */
[-CC-:B------:R-:W-:Y:S01]  /*08c0*/  FFMA R53, R57, R44.reuse, R4.reuse ;  /* 0x0000002c39357223 */ /* 0x180fe20000000004 */
[----:B------:R-:W-:Y:S01]  /*08d0*/  FFMA R55, R59, R44, R4 ;  /* 0x0000002c3b377223 */ /* 0x000fe20000000004 */
[----:B0-----:R-:W-:-:S04]  /*08e0*/  SHF.L.U32 R4, R20, 0xa, RZ ;  /* 0x0000000a14047819 */ /* 0x001fc800000006ff */
[----:B------:R-:W-:-:S04]  /*08f0*/  LOP3.LUT R57, R4, 0xc00, RZ, 0xc0, !PT ;  /* 0x00000c0004397812 */ /* 0x000fc800078ec0ff */
[C---:B------:R-:W-:Y:S02]  /*0900*/  LOP3.LUT R26, R57.reuse, 0x300, RZ, 0xfc, !PT ;  /* 0x00000300391a7812 */ /* 0x040fe400078efcff */
[C---:B------:R-:W-:Y:S02]  /*0910*/  LOP3.LUT R4, R57.reuse, 0x100, RZ, 0xfc, !PT ;  /* 0x0000010039047812 */ /* 0x040fe400078efcff */
[----:B------:R-:W-:Y:S01]  /*0920*/  LOP3.LUT R20, R57, 0x200, RZ, 0xfc, !PT ;  /* 0x0000020039147812 */ /* 0x000fe200078efcff */
[----:B------:R-:W-:Y:S01]  /*0930*/  FMUL R44, R13, R12 ;  /* 0x0000000c0d2c7220 */ /* 0x000fe20000400000 */
[----:B------:R-:W-:Y:S02]  /*0940*/  LOP3.LUT R8, R57, R48, RZ, 0xfc, !PT ;  /* 0x0000003039087212 */ /* 0x000fe400078efcff */
[----:B------:R-:W-:Y:S01]  /*0950*/  LEA.HI R61, R26, UR4, RZ, 0x1c ;  /* 0x000000041a3d7c11 */ /* 0x000fe2000f8fe0ff */
[-C--:B------:R-:W-:Y:S01]  /*0960*/  FMUL R26, R25, R12.reuse ;  /* 0x0000000c191a7220 */ /* 0x080fe20000400000 */
[----:B------:R-:W-:Y:S01]  /*0970*/  LEA.HI R57, R57, UR4, RZ, 0x1c ;  /* 0x0000000439397c11 */ /* 0x000fe2000f8fe0ff */
[----:B------:R-:W-:Y:S01]  /*0980*/  FMUL R12, R21, R12 ;  /* 0x0000000c150c7220 */ /* 0x000fe20000400000 */
[----:B------:R-:W-:Y:S01]  /*0990*/  LEA.HI R9, R4, UR4, RZ, 0x1c ;  /* 0x0000000404097c11 */ /* 0x000fe2000f8fe0ff */
[----:B------:R-:W-:Y:S01]  /*09a0*/  FFMA R18, R18, R45, R5 ;  /* 0x0000002d12127223 */ /* 0x000fe20000000005 */
[----:B------:R-:W-:Y:S01]  /*09b0*/  LEA.HI R59, R20, UR4, RZ, 0x1c ;  /* 0x00000004143b7c11 */ /* 0x000fe2000f8fe0ff */
[-C--:B------:R-:W-:Y:S01]  /*09c0*/  FMUL R13, R10, R17.reuse ;  /* 0x000000110a0d7220 */ /* 0x080fe20000400000 */
[----:B------:R-:W-:Y:S01]  /*09d0*/  FMUL R21, R14, R17 ;  /* 0x000000110e157220 */ /* 0x000fe20000400000 */
[----:B------:R-:W-:Y:S01]  /*09e0*/  FFMA R19, R19, R46, R6 ;  /* 0x0000002e13137223 */ /* 0x000fe20000000006 */
[----:B------:R-:W-:Y:S01]  /*09f0*/  FMUL R14, R11, R16 ;  /* 0x000000100b0e7220 */ /* 0x000fe20000400000 */
[----:B------:R-:W-:Y:S01]  /*0a00*/  FFMA R24, R24, R47, R7 ;  /* 0x0000002f18187223 */ /* 0x000fe20000000007 */
[C---:B------:R-:W-:Y:S01]  /*0a10*/  LEA R20, R8.reuse, R57, 0x2 ;  /* 0x0000003908147211 */ /* 0x040fe200078e10ff */
[----:B------:R-:W-:Y:S01]  /*0a20*/  FADD R27, R27, R28 ;  /* 0x0000001c1b1b7221 */ /* 0x000fe20000000000 */
[----:B------:R-:W-:Y:S01]  /*0a30*/  LEA R9, R8, R9, 0x2 ;  /* 0x0000000908097211 */ /* 0x000fe200078e10ff */
[----:B------:R-:W-:Y:S01]  /*0a40*/  FFMA R26, R26, R45, R5 ;  /* 0x0000002d1a1a7223 */ /* 0x000fe20000000005 */
[----:B------:R-:W-:Y:S01]  /*0a50*/  FADD R18, R18, R29 ;  /* 0x0000001d12127221 */ /* 0x000fe20000000000 */
[----:B------:R-:W-:Y:S01]  /*0a60*/  LEA R4, R8, R59, 0x2 ;  /* 0x0000003b08047211 */ /* 0x000fe200078e10ff */
[----:B------:R-:W-:Y:S01]  /*0a70*/  FMUL R17, R22, R17 ;  /* 0x0000001116117220 */ /* 0x000fe20000400000 */
[----:B------:R-:W-:Y:S01]  /*0a80*/  FFMA R13, R13, R46, R6 ;  /* 0x0000002e0d0d7223 */ /* 0x000fe20000000006 */
[----:B------:R-:W-:Y:S01]  /*0a90*/  FADD R19, R19, R30 ;  /* 0x0000001e13137221 */ /* 0x000fe20000000000 */
[----:B------:R-:W-:-:S02]  /*0aa0*/  IMAD R8, R8, 0x4, R61 ;  /* 0x0000000408087824 */ /* 0x000fc400078e023d */
[----:B------:R-:W-:Y:S01]  /*0ab0*/  FMUL R22, R15, R16 ;  /* 0x000000100f167220 */ /* 0x000fe20000400000 */
[----:B------:R-:W-:Y:S01]  /*0ac0*/  FFMA R14, R14, R47, R7 ;  /* 0x0000002f0e0e7223 */ /* 0x000fe20000000007 */
[----:B------:R-:W-:Y:S01]  /*0ad0*/  FADD R31, R24, R31 ;  /* 0x0000001f181f7221 */ /* 0x000fe20000000000 */
[----:B------:R-:W-:Y:S01]  /*0ae0*/  FADD R51, R51, R32 ;  /* 0x0000002033337221 */ /* 0x000fe20000000000 */
[----:B------:R-:W-:Y:S01]  /*0af0*/  FFMA R10, R44, R45, R5 ;  /* 0x0000002d2c0a7223 */ /* 0x000fe20000000005 */
[----:B------:R-:W-:Y:S01]  /*0b00*/  FADD R26, R26, R33 ;  /* 0x000000211a1a7221 */ /* 0x000fe20000000000 */
[----:B------:R-:W-:Y:S01]  /*0b10*/  STS [R20], R27 ;  /* 0x0000001b14007388 */ /* 0x000fe20000000800 */
[----:B------:R-:W-:Y:S01]  /*0b20*/  FFMA R21, R21, R46, R6 ;  /* 0x0000002e15157223 */ /* 0x000fe20000000006 */
[----:B------:R-:W-:Y:S01]  /*0b30*/  FADD R13, R13, R34 ;  /* 0x000000220d0d7221 */ /* 0x000fe20000000000 */
[----:B------:R-:W-:Y:S01]  /*0b40*/  FMUL R16, R23, R16 ;  /* 0x0000001017107220 */ /* 0x000fe20000400000 */
[----:B------:R-:W-:Y:S01]  /*0b50*/  STS [R9+0x400], R18 ;  /* 0x0004001209007388 */ /* 0x000fe20000000800 */
[----:B------:R-:W-:Y:S01]  /*0b60*/  FFMA R22, R22, R47, R7 ;  /* 0x0000002f16167223 */ /* 0x000fe20000000007 */
[----:B------:R-:W-:Y:S01]  /*0b70*/  FADD R35, R14, R35 ;  /* 0x000000230e237221 */ /* 0x000fe20000000000 */
[----:B------:R-:W-:Y:S01]  /*0b80*/  FADD R53, R53, R36 ;  /* 0x0000002435357221 */ /* 0x000fe20000000000 */
[----:B------:R-:W-:Y:S01]  /*0b90*/  STS [R4+0x800], R19 ;  /* 0x0008001304007388 */ /* 0x000fe20000000800 */
[----:B------:R-:W-:Y:S01]  /*0ba0*/  FFMA R12, R12, R45, R5 ;  /* 0x0000002d0c0c7223 */ /* 0x000fe20000000005 */
[----:B------:R-:W-:-:S02]  /*0bb0*/  FADD R10, R10, R37 ;  /* 0x000000250a0a7221 */ /* 0x000fc40000000000 */
[----:B------:R-:W-:Y:S01]  /*0bc0*/  STS [R8+0xc00], R31 ;  /* 0x000c001f08007388 */ /* 0x000fe20000000800 */
[----:B------:R-:W-:Y:S01]  /*0bd0*/  FFMA R17, R17, R46, R6 ;  /* 0x0000002e11117223 */ /* 0x000fe20000000006 */
[----:B------:R-:W-:Y:S02]  /*0be0*/  FADD R21, R21, R38 ;  /* 0x0000002615157221 */ /* 0x000fe40000000000 */
[----:B------:R-:W-:Y:S01]  /*0bf0*/  STS [R20+0x100], R51 ;  /* 0x0001003314007388 */ /* 0x000fe20000000800 */
[----:B------:R-:W-:Y:S01]  /*0c00*/  FFMA R16, R16, R47, R7 ;  /* 0x0000002f10107223 */ /* 0x000fe20000000007 */
[----:B------:R-:W-:Y:S02]  /*0c10*/  FADD R39, R22, R39 ;  /* 0x0000002716277221 */ /* 0x000fe40000000000 */
[----:B------:R-:W-:Y:S01]  /*0c20*/  STS [R9+0x500], R26 ;  /* 0x0005001a09007388 */ /* 0x000fe20000000800 */
[----:B------:R-:W-:Y:S01]  /*0c30*/  FADD R55, R55, R40 ;  /* 0x0000002837377221 */ /* 0x000fe20000000000 */
[----:B------:R-:W-:-:S02]  /*0c40*/  FADD R12, R12, R41 ;  /* 0x000000290c0c7221 */ /* 0x000fc40000000000 */
[----:B------:R-:W-:Y:S01]  /*0c50*/  STS [R4+0x900], R13 ;  /* 0x0009000d04007388 */ /* 0x000fe20000000800 */
[----:B------:R-:W-:-:S03]  /*0c60*/  FADD R17, R17, R42 ;  /* 0x0000002a11117221 */ /* 0x000fc60000000000 */
[----:B------:R-:W-:Y:S01]  /*0c70*/  STS [R8+0xd00], R35 ;  /* 0x000d002308007388 */ /* 0x000fe20000000800 */
[----:B------:R-:W-:-:S03]  /*0c80*/  FADD R43, R16, R43 ;  /* 0x0000002b102b7221 */ /* 0x000fc60000000000 */
[----:B------:R-:W-:Y:S04]  /*0c90*/  STS [R20+0x200], R53 ;  /* 0x0002003514007388 */ /* 0x000fe80000000800 */
[----:B------:R0:W-:Y:S04]  /*0ca0*/  STS [R9+0x600], R10 ;  /* 0x0006000a09007388 */ /* 0x0001e80000000800 */
[----:B------:R-:W-:Y:S04]  /*0cb0*/  STS [R4+0xa00], R21 ;  /* 0x000a001504007388 */ /* 0x000fe80000000800 */
[----:B------:R-:W-:Y:S01]  /*0cc0*/  STS [R8+0xe00], R39 ;  /* 0x000e002708007388 */ /* 0x000fe20000000800 */
[----:B------:R-:W-:-:S03]  /*0cd0*/  LOP3.LUT R16, R2, 0x3fc, RZ, 0xc0, !PT ;  /* 0x000003fc02107812 */ /* 0x000fc600078ec0ff */
[----:B------:R-:W-:Y:S04]  /*0ce0*/  STS [R20+0x300], R55 ;  /* 0x0003003714007388 */ /* 0x000fe80000000800 */
[----:B------:R1:W-:Y:S04]  /*0cf0*/  STS [R9+0x700], R12 ;  /* 0x0007000c09007388 */ /* 0x0003e80000000800 */
[----:B------:R2:W-:Y:S04]  /*0d00*/  STS [R4+0xb00], R17 ;  /* 0x000b001104007388 */ /* 0x0005e80000000800 */
[----:B------:R-:W-:Y:S01]  /*0d10*/  STS [R8+0xf00], R43 ;  /* 0x000f002b08007388 */ /* 0x000fe20000000800 */
[----:B------:R-:W-:-:S02]  /*0d20*/  LOP3.LUT R6, R16, 0x400, RZ, 0xfc, !PT ;  /* 0x0000040010067812 */ /* 0x000fc400078efcff */
[----:B------:R-:W-:Y:S02]  /*0d30*/  LOP3.LUT R7, R16, 0x800, RZ, 0xfc, !PT ;  /* 0x0000080010077812 */ /* 0x000fe400078efcff */
[----:B------:R-:W-:Y:S02]  /*0d40*/  SHF.R.U32.HI R5, RZ, 0x2, R0 ;  /* 0x00000002ff057819 */ /* 0x000fe40000011600 */
[----:B------:R-:W-:Y:S02]  /*0d50*/  SHF.R.U32.HI R6, RZ, 0x4, R6 ;  /* 0x00000004ff067819 */ /* 0x000fe40000011606 */
[----:B------:R-:W-:Y:S02]  /*0d60*/  SHF.R.U32.HI R7, RZ, 0x4, R7 ;  /* 0x00000004ff077819 */ /* 0x000fe40000011607 */
[----:B------:R-:W-:Y:S02]  /*0d70*/  LOP3.LUT R5, R5, 0x30, RZ, 0xc0, !PT ;  /* 0x0000003005057812 */ /* 0x000fe400078ec0ff */
[----:B------:R-:W-:-:S02]  /*0d80*/  LOP3.LUT R6, R6, 0x70, RZ, 0xc0, !PT ;  /* 0x0000007006067812 */ /* 0x000fc400078ec0ff */
[----:B0-----:R-:W-:Y:S02]  /*0d90*/  LOP3.LUT R10, R7, 0xb0, RZ, 0xc0, !PT ;  /* 0x000000b0070a7812 */ /* 0x001fe400078ec0ff */
[----:B------:R-:W-:Y:S02]  /*0da0*/  IADD3 R5, R5, UR4, RZ ;  /* 0x0000000405057c10 */ /* 0x000fe4000fffe0ff */
[----:B------:R-:W-:Y:S02]  /*0db0*/  IADD3 R7, R6, UR4, RZ ;  /* 0x0000000406077c10 */ /* 0x000fe4000fffe0ff */
[----:B------:R-:W-:Y:S02]  /*0dc0*/  IADD3 R11, R10, UR4, RZ ;  /* 0x000000040a0b7c10 */ /* 0x000fe4000fffe0ff */
[C---:B-1----:R-:W-:Y:S01]  /*0dd0*/  LEA R12, R16.reuse, R5, 0x2 ;  /* 0x00000005100c7211 */ /* 0x042fe200078e10ff */
[----:B------:R-:W-:Y:S01]  /*0de0*/  BAR.SYNC.DEFER_BLOCKING 0x0 ;  /* 0x0000000000007b1d */ /* 0x000fe20000010000 */
[----:B------:R-:W-:-:S02]  /*0df0*/  LEA R9, R16, R7, 0x2 ;  /* 0x0000000710097211 */ /* 0x000fc400078e10ff */
[----:B--2---:R-:W-:Y:S02]  /*0e00*/  LEA R4, R16, R11, 0x2 ;  /* 0x0000000b10047211 */ /* 0x004fe400078e10ff */
[----:B------:R-:W-:Y:S02]  /*0e10*/  LOP3.LUT R2, R2, 0xfc, RZ, 0xc0, !PT ;  /* 0x000000fc02027812 */ /* 0x000fe400078ec0ff */
[--C-:B------:R-:W-:Y:S02]  /*0e20*/  SHF.R.S32.HI R18, RZ, 0x17, R3.reuse ;  /* 0x00000017ff127819 */ /* 0x100fe40000011403 */
[----:B------:R-:W-:Y:S02]  /*0e30*/  PRMT R17, R2, 0x6540, R3 ;  /* 0x0000654002117816 */ /* 0x000fe40000000003 */
[----:B------:R-:W-:-:S04]  /*0e40*/  SGXT R2, R18, 0x1 ;  /* 0x000000011202781a */ /* 0x000fc80000000200 */
[----:B------:R-:W-:Y:S02]  /*0e50*/  LEA.HI R18, R2, R17, RZ, 0x8 ;  /* 0x0000001102127211 */ /* 0x000fe400078f40ff */
[----:B------:R-:W0:Y:S01]  /*0e60*/  LDC.64 R2, c[0x0][0x240] ;  /* 0x00009000ff027b82 */ /* 0x000e220000000a00 */
[----:B------:R-:W1:Y:S04]  /*0e70*/  LDS.128 R12, [R12] ;  /* 0x000000000c0c7984 */ /* 0x000e680000000c00 */
[----:B------:R-:W2:Y:S04]  /*0e80*/  LDS.128 R8, [R9+0x1000] ;  /* 0x0010000009087984 */ /* 0x000ea80000000c00 */
[----:B------:R-:W3:Y:S01]  /*0e90*/  LDS.128 R4, [R4+0x2000] ;  /* 0x0020000004047984 */ /* 0x000ee20000000c00 */
[----:B------:R-:W-:Y:S01]  /*0ea0*/  IMAD.SHL.U32 R19, R18, 0x100, RZ ;  /* 0x0000010012137824 */ /* 0x000fe200078e00ff */
[----:B------:R-:W-:-:S02]  /*0eb0*/  SHF.R.U32.HI R0, RZ, 0x6, R0 ;  /* 0x00000006ff007819 */ /* 0x000fc40000011600 */
[----:B------:R-:W-:Y:S02]  /*0ec0*/  LOP3.LUT R18, R18, 0xffffff00, RZ, 0xc0, !PT ;  /* 0xffffff0012127812 */ /* 0x000fe400078ec0ff */
[----:B------:R-:W-:Y:S02]  /*0ed0*/  SGXT.U32 R0, R0, 0x2 ;  /* 0x000000020000781a */ /* 0x000fe40000000000 */
[----:B------:R-:W-:Y:S02]  /*0ee0*/  LOP3.LUT R19, R19, 0xffff0000, RZ, 0xc0, !PT ;  /* 0xffff000013137812 */ /* 0x000fe400078ec0ff */
[----:B------:R-:W-:Y:S02]  /*0ef0*/  LOP3.LUT R0, R0, R49, RZ, 0xfc, !PT ;  /* 0x0000003100007212 */ /* 0x000fe400078efcff */
[----:B------:R-:W-:Y:S02]  /*0f00*/  IADD3 R24, R19, R17, -R18 ;  /* 0x0000001113187210 */ /* 0x000fe40007ffe812 */
[----:B------:R-:W-:-:S02]  /*0f10*/  LOP3.LUT R17, R16, 0xc00, RZ, 0xfc, !PT ;  /* 0x00000c0010117812 */ /* 0x000fc400078efcff */
[C---:B------:R-:W-:Y:S02]  /*0f20*/  LOP3.LUT R19, R0.reuse, 0x4, RZ, 0xfc, !PT ;  /* 0x0000000400137812 */ /* 0x040fe400078efcff */
[C---:B------:R-:W-:Y:S02]  /*0f30*/  LOP3.LUT R18, R0.reuse, 0x8, RZ, 0xfc, !PT ;  /* 0x0000000800127812 */ /* 0x040fe400078efcff */
[----:B------:R-:W-:Y:S02]  /*0f40*/  SHF.R.U32.HI R20, RZ, 0x4, R17 ;  /* 0x00000004ff147819 */ /* 0x000fe40000011611 */
[C---:B------:R-:W-:Y:S02]  /*0f50*/  LOP3.LUT R17, R0.reuse, 0xc, RZ, 0xfc, !PT ;  /* 0x0000000c00117812 */ /* 0x040fe400078efcff */
[----:B------:R-:W-:Y:S02]  /*0f60*/  ISETP.GE.AND P0, PT, R0, 0x100, PT ;  /* 0x000001000000780c */ /* 0x000fe40003f06270 */
[----:B------:R-:W-:-:S02]  /*0f70*/  ISETP.GE.AND P1, PT, R19, 0x100, PT ;  /* 0x000001001300780c */ /* 0x000fc40003f26270 */
[----:B------:R-:W-:Y:S02]  /*0f80*/  ISETP.GE.AND P2, PT, R18, 0x100, PT ;  /* 0x000001001200780c */ /* 0x000fe40003f46270 */
[-C--:B------:R-:W-:Y:S02]  /*0f90*/  LEA R21, R0, R24.reuse, 0x8 ;  /* 0x0000001800157211 */ /* 0x080fe400078e40ff */
[----:B------:R-:W-:Y:S02]  /*0fa0*/  ISETP.GE.AND P3, PT, R17, 0x100, PT ;  /* 0x000001001100780c */ /* 0x000fe40003f66270 */
[----:B------:R-:W-:Y:S02]  /*0fb0*/  LOP3.LUT R20, R20, 0xf0, RZ, 0xc0, !PT ;  /* 0x000000f014147812 */ /* 0x000fe400078ec0ff */
[-C--:B------:R-:W-:Y:S02]  /*0fc0*/  LEA R23, R19, R24.reuse, 0x8 ;  /* 0x0000001813177211 */ /* 0x080fe400078e40ff */
[----:B------:R-:W-:Y:S01]  /*0fd0*/  LEA R25, R18, R24, 0x8 ;  /* 0x0000001812197211 */ /* 0x000fe200078e40ff */
[----:B0-----:R-:W-:Y:S01]  /*0fe0*/  IMAD.WIDE R18, R21, 0x4, R2 ;  /* 0x0000000415127825 */ /* 0x001fe200078e0202 */
[----:B------:R-:W-:-:S03]  /*0ff0*/  IADD3 R27, R20, UR4, RZ ;  /* 0x00000004141b7c10 */ /* 0x000fc6000fffe0ff */
[--C-:B------:R-:W-:Y:S01]  /*1000*/  IMAD.WIDE R20, R23, 0x4, R2.reuse ;  /* 0x0000000417147825 */ /* 0x100fe200078e0202 */
[----:B-1----:R0:W-:Y:S03]  /*1010*/  @!P0 STG.E.128 desc[UR6][R18.64], R12 ;  /* 0x0000000c12008986 */ /* 0x0021e6000c101d06 */
[----:B------:R-:W-:Y:S01]  /*1020*/  IMAD.WIDE R22, R25, 0x4, R2 ;  /* 0x0000000419167825 */ /* 0x000fe200078e0202 */
[----:B--2---:R0:W-:Y:S01]  /*1030*/  @!P1 STG.E.128 desc[UR6][R20.64], R8 ;  /* 0x0000000814009986 */ /* 0x0041e2000c101d06 */
[----:B------:R-:W-:-:S03]  /*1040*/  LEA R27, R16, R27, 0x2 ;  /* 0x0000001b101b7211 */ /* 0x000fc600078e10ff */
[----:B---3--:R0:W-:Y:S02]  /*1050*/  @!P2 STG.E.128 desc[UR6][R22.64], R4 ;  /* 0x000000041600a986 */ /* 0x0081e4000c101d06 */
[----:B0-----:R-:W-:Y:S05]  /*1060*/  @P3 EXIT ;  /* 0x000000000000394d */ /* 0x001fea0003800000 */
[----:B0-----:R-:W0:Y:S01]  /*1070*/  LDS.128 R4, [R27+0x3000] ;  /* 0x003000001b047984 */ /* 0x001e220000000c00 */
[----:B------:R-:W-:-:S05]  /*1080*/  LEA R17, R17, R24, 0x8 ;  /* 0x0000001811117211 */ /* 0x000fca00078e40ff */
[----:B------:R-:W-:-:S05]  /*1090*/  IMAD.WIDE R2, R17, 0x4, R2 ;  /* 0x0000000411027825 */ /* 0x000fca00078e0202 */
[----:B0-----:R-:W-:Y:S01]  /*10a0*/  STG.E.128 desc[UR6][R2.64], R4 ;  /* 0x0000000402007986 */ /* 0x001fe2000c101d06 */
[----:B------:R-:W-:Y:S05]  /*10b0*/  EXIT ;  /* 0x000000000000794d */ /* 0x000fea0003800000 */
.L_x_0:
[----:B------:R-:W-:-:S00]  /*10c0*/  BRA `(.L_x_0) ;  /* 0xfffffffc00fc7947 */ /* 0x000fc0000383ffff */
[----:B------:R-:W-:-:S00]  /*10d0*/  NOP ;  /* 0x0000000000007918 */ /* 0x000fc00000000000 */
        /* <DEDUP_REMOVED lines=10> */
.L_x_1:


//--------------------- .nv.global.init           --------------------------
	.section	.nv.global.init,"aw",@progbits
.nv.global.init:
	.type		_$_str,@object
	.size		_$_str,(_$_str_$_2 - _$_str)
_$_str:
        /*0000*/ 	.byte	0x5f, 0x5f, 0x43, 0x55, 0x44, 0x41, 0x5f, 0x46, 0x54, 0x5a, 0x00
	.type		_$_str_$_2,@object
	.size		_$_str_$_2,(.L_1 - _$_str_$_2)
_$_str_$_2:
        /*000b*/ 	.byte	0x5f, 0x5f, 0x43, 0x55, 0x44, 0x41, 0x5f, 0x50, 0x52, 0x45, 0x43, 0x5f, 0x53, 0x51, 0x52, 0x54
        /*001b*/ 	.byte	0x00
.L_1:


//--------------------- .nv.shared.triton_poi_fused__native_batch_norm_legit_no_training_add_11 --------------------------
	.section	.nv.shared.triton_poi_fused__native_batch_norm_legit_no_training_add_11,"aw",@nobits
	.sectionflags	@""
	.align	16
	.zero		1024


//--------------------- .nv.constant0.triton_poi_fused__native_batch_norm_legit_no_training_add_11 --------------------------
	.section	.nv.constant0.triton_poi_fused__native_batch_norm_legit_no_training_add_11,"a",@progbits
	.sectionflags	@""
	.align	4
.nv.constant0.triton_poi_fused__native_batch_norm_legit_no_training_add_11:
	.zero		592
